//
// Generated by NVIDIA NVVM Compiler
//
// Compiler Build ID: CL-36424714
// Cuda compilation tools, release 13.0, V13.0.88
// Based on NVVM 20.0.0
//

.version 9.0
.target sm_100
.address_size 64

	// .globl	_Z14applyStencil1DiiPKfPfS1_

.visible .entry _Z14applyStencil1DiiPKfPfS1_(
	.param .u32 _Z14applyStencil1DiiPKfPfS1__param_0,
	.param .u32 _Z14applyStencil1DiiPKfPfS1__param_1,
	.param .u64 .ptr .align 1 _Z14applyStencil1DiiPKfPfS1__param_2,
	.param .u64 .ptr .align 1 _Z14applyStencil1DiiPKfPfS1__param_3,
	.param .u64 .ptr .align 1 _Z14applyStencil1DiiPKfPfS1__param_4
)
{
	.reg .pred 	%p<2>;
	.reg .b32 	%r<9>;
	.reg .b32 	%f<23>;
	.reg .b64 	%rd<10>;

	ld.param.u32 	%r2, [_Z14applyStencil1DiiPKfPfS1__param_0];
	ld.param.u32 	%r3, [_Z14applyStencil1DiiPKfPfS1__param_1];
	ld.param.u64 	%rd1, [_Z14applyStencil1DiiPKfPfS1__param_2];
	ld.param.u64 	%rd2, [_Z14applyStencil1DiiPKfPfS1__param_3];
	ld.param.u64 	%rd3, [_Z14applyStencil1DiiPKfPfS1__param_4];
	mov.u32 	%r4, %ctaid.x;
	mov.u32 	%r5, %ntid.x;
	mov.u32 	%r6, %tid.x;
	mad.lo.s32 	%r7, %r4, %r5, %r6;
	add.s32 	%r1, %r7, %r2;
	setp.ge.s32 	%p1, %r1, %r3;
	@%p1 bra 	$L__BB0_2;
	cvta.to.global.u64 	%rd4, %rd1;
	cvta.to.global.u64 	%rd5, %rd2;
	cvta.to.global.u64 	%rd6, %rd3;
	mul.wide.s32 	%rd7, %r1, 4;
	add.s64 	%rd8, %rd6, %rd7;
	mov.b32 	%r8, 0;
	st.global.u32 	[%rd8], %r8;
	ld.global.f32 	%f1, [%rd4];
	add.s64 	%rd9, %rd5, %rd7;
	ld.global.f32 	%f2, [%rd9+-12];
	fma.rn.f32 	%f3, %f1, %f2, 0f00000000;
	st.global.f32 	[%rd8], %f3;
	ld.global.f32 	%f4, [%rd4+4];
	ld.global.f32 	%f5, [%rd9+-8];
	fma.rn.f32 	%f6, %f4, %f5, %f3;
	st.global.f32 	[%rd8], %f6;
	ld.global.f32 	%f7, [%rd4+8];
	ld.global.f32 	%f8, [%rd9+-4];
	fma.rn.f32 	%f9, %f7, %f8, %f6;
	st.global.f32 	[%rd8], %f9;
	ld.global.f32 	%f10, [%rd4+12];
	ld.global.f32 	%f11, [%rd9];
	fma.rn.f32 	%f12, %f10, %f11, %f9;
	st.global.f32 	[%rd8], %f12;
	ld.global.f32 	%f13, [%rd4+16];
	ld.global.f32 	%f14, [%rd9+4];
	fma.rn.f32 	%f15, %f13, %f14, %f12;
	st.global.f32 	[%rd8], %f15;
	ld.global.f32 	%f16, [%rd4+20];
	ld.global.f32 	%f17, [%rd9+8];
	fma.rn.f32 	%f18, %f16, %f17, %f15;
	st.global.f32 	[%rd8], %f18;
	ld.global.f32 	%f19, [%rd4+24];
	ld.global.f32 	%f20, [%rd9+12];
	fma.rn.f32 	%f21, %f19, %f20, %f18;
	div.rn.f32 	%f22, %f21, 0f40E00000;
	st.global.f32 	[%rd8], %f22;
$L__BB0_2:
	ret;

}


// ===== COMPILED SASS (sm_100) =====

	.target	sm_100

	.elftype	@"ET_EXEC"


//--------------------- .note.nv.tkinfo           --------------------------
	.section	.note.nv.tkinfo,"",@"SHT_NOTE"
	.sectionflags	@"SHF_NOTE_NV_TKINFO"
	.tkinfo
        /*0018*/ 	.word	0x00000002
        /*0030*/ 	.string	""
        /*0030*/ 	.string	"ptxas"
        /*0030*/ 	.string	"Cuda compilation tools, release 13.0, V13.0.88"
        /*0030*/ 	.string	"Build cuda_13.0.r13.0/compiler.36424714_0"
        /*0030*/ 	.string	"-arch sm_100 -m 64 "



//--------------------- .note.nv.cuinfo           --------------------------
	.section	.note.nv.cuinfo,"",@"SHT_NOTE"
	.sectionflags	@"SHF_NOTE_NV_CUINFO"
        /*0018*/ 	.short	0x0002
        /*001a*/ 	.short	0x0064
        /*001c*/ 	.short	0x0082
	.zero		2


//--------------------- .nv.info                  --------------------------
	.section	.nv.info,"",@"SHT_CUDA_INFO"
	.align	4


	//----- nvinfo : EIATTR_REGCOUNT
	.align		4
        /*0000*/ 	.byte	0x04, 0x2f
        /*0002*/ 	.short	(.L_1 - .L_0)
	.align		4
.L_0:
        /*0004*/ 	.word	index@(_Z14applyStencil1DiiPKfPfS1_)
        /*0008*/ 	.word	0x00000010


	//----- nvinfo : EIATTR_FRAME_SIZE
	.align		4
.L_1:
        /*000c*/ 	.byte	0x04, 0x11
        /*000e*/ 	.short	(.L_3 - .L_2)
	.align		4
.L_2:
        /*0010*/ 	.word	index@($__internal_0_$__cuda_sm3x_div_rn_noftz_f32_slowpath)
        /*0014*/ 	.word	0x00000000


	//----- nvinfo : EIATTR_FRAME_SIZE
	.align		4
.L_3:
        /*0018*/ 	.byte	0x04, 0x11
        /*001a*/ 	.short	(.L_5 - .L_4)
	.align		4
.L_4:
        /*001c*/ 	.word	index@(_Z14applyStencil1DiiPKfPfS1_)
        /*0020*/ 	.word	0x00000000


	//----- nvinfo : EIATTR_MIN_STACK_SIZE
	.align		4
.L_5:
        /*0024*/ 	.byte	0x04, 0x12
        /*0026*/ 	.short	(.L_7 - .L_6)
	.align		4
.L_6:
        /*0028*/ 	.word	index@(_Z14applyStencil1DiiPKfPfS1_)
        /*002c*/ 	.word	0x00000000
.L_7:


//--------------------- .nv.compat                --------------------------
	.section	.nv.compat,"",@"SHT_CUDA_COMPAT_INFO"
	.align	4
        /*0000*/ 	.byte	0x02, 0x09, 0x00, 0x00, 0x02, 0x02, 0x01, 0x00, 0x02, 0x05, 0x05, 0x00, 0x03, 0x07, 0x01, 0x01
        /*0010*/ 	.byte	0x02, 0x03, 0x00, 0x00, 0x02, 0x06, 0x01, 0x00, 0x04, 0x0b, 0x08, 0x00, 0x01, 0x00, 0x00, 0x00
        /*0020*/ 	.byte	0x00, 0x00, 0x00, 0x00


//--------------------- .nv.info._Z14applyStencil1DiiPKfPfS1_ --------------------------
	.section	.nv.info._Z14applyStencil1DiiPKfPfS1_,"",@"SHT_CUDA_INFO"
	.sectionflags	@""
	.align	4


	//----- nvinfo : EIATTR_CUDA_API_VERSION
	.align		4
        /*0000*/ 	.byte	0x04, 0x37
        /*0002*/ 	.short	(.L_9 - .L_8)
.L_8:
        /*0004*/ 	.word	0x00000082


	//----- nvinfo : EIATTR_KPARAM_INFO
	.align		4
.L_9:
        /*0008*/ 	.byte	0x04, 0x17
        /*000a*/ 	.short	(.L_11 - .L_10)
.L_10:
        /*000c*/ 	.word	0x00000000
        /*0010*/ 	.short	0x0004
        /*0012*/ 	.short	0x0018
        /*0014*/ 	.byte	0x00, 0xf5, 0x21, 0x00


	//----- nvinfo : EIATTR_KPARAM_INFO
	.align		4
.L_11:
        /*0018*/ 	.byte	0x04, 0x17
        /*001a*/ 	.short	(.L_13 - .L_12)
.L_12:
        /*001c*/ 	.word	0x00000000
        /*0020*/ 	.short	0x0003
        /*0022*/ 	.short	0x0010
        /*0024*/ 	.byte	0x00, 0xf5, 0x21, 0x00


	//----- nvinfo : EIATTR_KPARAM_INFO
	.align		4
.L_13:
        /*0028*/ 	.byte	0x04, 0x17
        /*002a*/ 	.short	(.L_15 - .L_14)
.L_14:
        /*002c*/ 	.word	0x00000000
        /*0030*/ 	.short	0x0002
        /*0032*/ 	.short	0x0008
        /*0034*/ 	.byte	0x00, 0xf5, 0x21, 0x00


	//----- nvinfo : EIATTR_KPARAM_INFO
	.align		4
.L_15:
        /*0038*/ 	.byte	0x04, 0x17
        /*003a*/ 	.short	(.L_17 - .L_16)
.L_16:
        /*003c*/ 	.word	0x00000000
        /*0040*/ 	.short	0x0001
        /*0042*/ 	.short	0x0004
        /*0044*/ 	.byte	0x00, 0xf0, 0x11, 0x00


	//----- nvinfo : EIATTR_KPARAM_INFO
	.align		4
.L_17:
        /*0048*/ 	.byte	0x04, 0x17
        /*004a*/ 	.short	(.L_19 - .L_18)
.L_18:
        /*004c*/ 	.word	0x00000000
        /*0050*/ 	.short	0x0000
        /*0052*/ 	.short	0x0000
        /*0054*/ 	.byte	0x00, 0xf0, 0x11, 0x00


	//----- nvinfo : EIATTR_SPARSE_MMA_MASK
	.align		4
.L_19:
        /*0058*/ 	.byte	0x03, 0x50
        /*005a*/ 	.short	0x0000


	//----- nvinfo : EIATTR_MAXREG_COUNT
	.align		4
        /*005c*/ 	.byte	0x03, 0x1b
        /*005e*/ 	.short	0x00ff


	//----- nvinfo : EIATTR_MERCURY_ISA_VERSION
	.align		4
        /*0060*/ 	.byte	0x03, 0x5f
        /*0062*/ 	.short	0x0101


	//----- nvinfo : EIATTR_VRC_CTA_INIT_COUNT
	.align		4
        /*0064*/ 	.byte	0x02, 0x4a
	.zero		1
	.zero		1


	//----- nvinfo : EIATTR_EXIT_INSTR_OFFSETS
	.align		4
        /*0068*/ 	.byte	0x04, 0x1c
        /*006a*/ 	.short	(.L_21 - .L_20)


	//   ....[0]....
.L_20:
        /*006c*/ 	.word	0x00000080


	//   ....[1]....
        /*0070*/ 	.word	0x000003a0


	//----- nvinfo : EIATTR_CRS_STACK_SIZE
	.align		4
.L_21:
        /*0074*/ 	.byte	0x04, 0x1e
        /*0076*/ 	.short	(.L_23 - .L_22)
.L_22:
        /*0078*/ 	.word	0x00000000


	//----- nvinfo : EIATTR_CBANK_PARAM_SIZE
	.align		4
.L_23:
        /*007c*/ 	.byte	0x03, 0x19
        /*007e*/ 	.short	0x0020


	//----- nvinfo : EIATTR_PARAM_CBANK
	.align		4
        /*0080*/ 	.byte	0x04, 0x0a
        /*0082*/ 	.short	(.L_25 - .L_24)
	.align		4
.L_24:
        /*0084*/ 	.word	index@(.nv.constant0._Z14applyStencil1DiiPKfPfS1_)
        /*0088*/ 	.short	0x0380
        /*008a*/ 	.short	0x0020


	//----- nvinfo : EIATTR_SW_WAR
	.align		4
.L_25:
        /*008c*/ 	.byte	0x04, 0x36
        /*008e*/ 	.short	(.L_27 - .L_26)
.L_26:
        /*0090*/ 	.word	0x00000008
.L_27:


//--------------------- .nv.callgraph             --------------------------
	.section	.nv.callgraph,"",@"SHT_CUDA_CALLGRAPH"
	.align	4
	.sectionentsize	8
	.align		4
        /*0000*/ 	.word	0x00000000
	.align		4
        /*0004*/ 	.word	0xffffffff
	.align		4
        /*0008*/ 	.word	0x00000000
	.align		4
        /*000c*/ 	.word	0xfffffffe
	.align		4
        /*0010*/ 	.word	0x00000000
	.align		4
        /*0014*/ 	.word	0xfffffffd
	.align		4
        /*0018*/ 	.word	0x00000000
	.align		4
        /*001c*/ 	.word	0xfffffffc


//--------------------- .text._Z14applyStencil1DiiPKfPfS1_ --------------------------
	.section	.text._Z14applyStencil1DiiPKfPfS1_,"ax",@progbits
	.align	128
        .global         _Z14applyStencil1DiiPKfPfS1_
        .type           _Z14applyStencil1DiiPKfPfS1_,@function
        .size           _Z14applyStencil1DiiPKfPfS1_,(.L_x_15 - _Z14applyStencil1DiiPKfPfS1_)
        .other          _Z14applyStencil1DiiPKfPfS1_,@"STO_CUDA_ENTRY STV_DEFAULT"
_Z14applyStencil1DiiPKfPfS1_:
.text._Z14applyStencil1DiiPKfPfS1_:
[----:B------:R-:W-:Y:S01]  /*0000*/  LDC R1, c[0x0][0x37c] ;  /* 0x0000df00ff017b82 */ /* 0x000fe20000000800 */
[----:B------:R-:W0:Y:S07]  /*0010*/  S2R R3, SR_TID.X ;  /* 0x0000000000037919 */ /* 0x000e2e0000002100 */
[----:B------:R-:W0:Y:S01]  /*0020*/  S2UR UR4, SR_CTAID.X ;  /* 0x00000000000479c3 */ /* 0x000e220000002500 */
[----:B------:R-:W1:Y:S07]  /*0030*/  LDCU.64 UR6, c[0x0][0x380] ;  /* 0x00007000ff0677ac */ /* 0x000e6e0008000a00 */
[----:B------:R-:W0:Y:S02]  /*0040*/  LDC R0, c[0x0][0x360] ;  /* 0x0000d800ff007b82 */ /* 0x000e240000000800 */
[----:B0-----:R-:W-:-:S04]  /*0050*/  IMAD R0, R0, UR4, R3 ;  /* 0x0000000400007c24 */ /* 0x001fc8000f8e0203 */
[----:B-1----:R-:W-:-:S05]  /*0060*/  VIADD R9, R0, UR6 ;  /* 0x0000000600097c36 */ /* 0x002fca0008000000 */
[----:B------:R-:W-:-:S13]  /*0070*/  ISETP.GE.AND P0, PT, R9, UR7, PT ;  /* 0x0000000709007c0c */ /* 0x000fda000bf06270 */
[----:B------:R-:W-:Y:S05]  /*0080*/  @P0 EXIT ;  /* 0x000000000000094d */ /* 0x000fea0003800000 */
[----:B------:R-:W0:Y:S01]  /*0090*/  LDC.64 R2, c[0x0][0x398] ;  /* 0x0000e600ff027b82 */ /* 0x000e220000000a00 */
[----:B------:R-:W1:Y:S07]  /*00a0*/  LDCU.64 UR6, c[0x0][0x358] ;  /* 0x00006b00ff0677ac */ /* 0x000e6e0008000a00 */
[----:B------:R-:W2:Y:S08]  /*00b0*/  LDC.64 R6, c[0x0][0x390] ;  /* 0x0000e400ff067b82 */ /* 0x000eb00000000a00 */
[----:B------:R-:W3:Y:S01]  /*00c0*/  LDC.64 R4, c[0x0][0x388] ;  /* 0x0000e200ff047b82 */ /* 0x000ee20000000a00 */
[----:B0-----:R-:W-:-:S05]  /*00d0*/  IMAD.WIDE R2, R9, 0x4, R2 ;  /* 0x0000000409027825 */ /* 0x001fca00078e0202 */
[----:B-1----:R-:W-:Y:S01]  /*00e0*/  STG.E desc[UR6][R2.64], RZ ;  /* 0x000000ff02007986 */ /* 0x002fe2000c101906 */
[----:B--2---:R-:W-:-:S05]  /*00f0*/  IMAD.WIDE R6, R9, 0x4, R6 ;  /* 0x0000000409067825 */ /* 0x004fca00078e0206 */
[----:B------:R-:W2:Y:S04]  /*0100*/  LDG.E R9, desc[UR6][R6.64+-0xc] ;  /* 0xfffff40606097981 */ /* 0x000ea8000c1e1900 */
[----:B---3--:R-:W2:Y:S02]  /*0110*/  LDG.E R0, desc[UR6][R4.64] ;  /* 0x0000000604007981 */ /* 0x008ea4000c1e1900 */
[----:B--2---:R-:W-:-:S05]  /*0120*/  FFMA R9, R0, R9, RZ ;  /* 0x0000000900097223 */ /* 0x004fca00000000ff */
[----:B------:R0:W-:Y:S04]  /*0130*/  STG.E desc[UR6][R2.64], R9 ;  /* 0x0000000902007986 */ /* 0x0001e8000c101906 */
[----:B------:R-:W2:Y:S04]  /*0140*/  LDG.E R0, desc[UR6][R4.64+0x4] ;  /* 0x0000040604007981 */ /* 0x000ea8000c1e1900 */
[----:B------:R-:W2:Y:S02]  /*0150*/  LDG.E R8, desc[UR6][R6.64+-0x8] ;  /* 0xfffff80606087981 */ /* 0x000ea4000c1e1900 */
[----:B--2---:R-:W-:-:S05]  /*0160*/  FFMA R11, R0, R8, R9 ;  /* 0x00000008000b7223 */ /* 0x004fca0000000009 */
[----:B------:R1:W-:Y:S04]  /*0170*/  STG.E desc[UR6][R2.64], R11 ;  /* 0x0000000b02007986 */ /* 0x0003e8000c101906 */
[----:B------:R-:W2:Y:S04]  /*0180*/  LDG.E R0, desc[UR6][R4.64+0x8] ;  /* 0x0000080604007981 */ /* 0x000ea8000c1e1900 */
[----:B------:R-:W2:Y:S02]  /*0190*/  LDG.E R8, desc[UR6][R6.64+-0x4] ;  /* 0xfffffc0606087981 */ /* 0x000ea4000c1e1900 */
[----:B--2---:R-:W-:-:S05]  /*01a0*/  FFMA R13, R0, R8, R11 ;  /* 0x00000008000d7223 */ /* 0x004fca000000000b */
[----:B------:R2:W-:Y:S04]  /*01b0*/  STG.E desc[UR6][R2.64], R13 ;  /* 0x0000000d02007986 */ /* 0x0005e8000c101906 */
[----:B------:R-:W0:Y:S04]  /*01c0*/  LDG.E R0, desc[UR6][R4.64+0xc] ;  /* 0x00000c0604007981 */ /* 0x000e28000c1e1900 */
[----:B------:R-:W0:Y:S02]  /*01d0*/  LDG.E R8, desc[UR6][R6.64] ;  /* 0x0000000606087981 */ /* 0x000e24000c1e1900 */
[----:B0-----:R-:W-:-:S05]  /*01e0*/  FFMA R9, R0, R8, R13 ;  /* 0x0000000800097223 */ /* 0x001fca000000000d */
[----:B------:R0:W-:Y:S04]  /*01f0*/  STG.E desc[UR6][R2.64], R9 ;  /* 0x0000000902007986 */ /* 0x0001e8000c101906 */
[----:B------:R-:W1:Y:S04]  /*0200*/  LDG.E R0, desc[UR6][R4.64+0x10] ;  /* 0x0000100604007981 */ /* 0x000e68000c1e1900 */
[----:B------:R-:W1:Y:S02]  /*0210*/  LDG.E R8, desc[UR6][R6.64+0x4] ;  /* 0x0000040606087981 */ /* 0x000e64000c1e1900 */
[----:B-1----:R-:W-:-:S05]  /*0220*/  FFMA R11, R0, R8, R9 ;  /* 0x00000008000b7223 */ /* 0x002fca0000000009 */
[----:B------:R1:W-:Y:S04]  /*0230*/  STG.E desc[UR6][R2.64], R11 ;  /* 0x0000000b02007986 */ /* 0x0003e8000c101906 */
[----:B------:R-:W2:Y:S04]  /*0240*/  LDG.E R0, desc[UR6][R4.64+0x14] ;  /* 0x0000140604007981 */ /* 0x000ea8000c1e1900 */
[----:B------:R-:W2:Y:S02]  /*0250*/  LDG.E R8, desc[UR6][R6.64+0x8] ;  /* 0x0000080606087981 */ /* 0x000ea4000c1e1900 */
[----:B--2---:R-:W-:-:S05]  /*0260*/  FFMA R13, R0, R8, R11 ;  /* 0x00000008000d7223 */ /* 0x004fca000000000b */
[----:B------:R1:W-:Y:S04]  /*0270*/  STG.E desc[UR6][R2.64], R13 ;  /* 0x0000000d02007986 */ /* 0x0003e8000c101906 */
[----:B------:R-:W2:Y:S04]  /*0280*/  LDG.E R0, desc[UR6][R4.64+0x18] ;  /* 0x0000180604007981 */ /* 0x000ea8000c1e1900 */
[----:B------:R-:W2:Y:S01]  /*0290*/  LDG.E R8, desc[UR6][R6.64+0xc] ;  /* 0x00000c0606087981 */ /* 0x000ea2000c1e1900 */
[----:B------:R-:W-:Y:S01]  /*02a0*/  IMAD.MOV.U32 R10, RZ, RZ, 0x3e124925 ;  /* 0x3e124925ff0a7424 */ /* 0x000fe200078e00ff */
[----:B------:R-:W-:Y:S01]  /*02b0*/  BSSY.RECONVERGENT B1, `(.L_x_0) ;  /* 0x000000d000017945 */ /* 0x000fe20003800200 */
[----:B0-----:R-:W-:-:S04]  /*02c0*/  IMAD.MOV.U32 R9, RZ, RZ, 0x40e00000 ;  /* 0x40e00000ff097424 */ /* 0x001fc800078e00ff */
[----:B------:R-:W-:-:S04]  /*02d0*/  FFMA R9, R10, -R9, 1 ;  /* 0x3f8000000a097423 */ /* 0x000fc80000000809 */
[----:B------:R-:W-:Y:S01]  /*02e0*/  FFMA R9, R9, R10, 0.14285714924335479736 ;  /* 0x3e12492509097423 */ /* 0x000fe2000000000a */
[----:B--2---:R-:W-:-:S04]  /*02f0*/  FFMA R0, R0, R8, R13 ;  /* 0x0000000800007223 */ /* 0x004fc8000000000d */
[----:B------:R-:W0:Y:S01]  /*0300*/  FCHK P0, R0, 7 ;  /* 0x40e0000000007902 */ /* 0x000e220000000000 */
[----:B------:R-:W-:-:S04]  /*0310*/  FFMA R8, R0, R9, RZ ;  /* 0x0000000900087223 */ /* 0x000fc800000000ff */
[----:B------:R-:W-:-:S04]  /*0320*/  FFMA R10, R8, -7, R0 ;  /* 0xc0e00000080a7823 */ /* 0x000fc80000000000 */
[----:B------:R-:W-:Y:S01]  /*0330*/  FFMA R9, R9, R10, R8 ;  /* 0x0000000a09097223 */ /* 0x000fe20000000008 */
[----:B01----:R-:W-:Y:S06]  /*0340*/  @!P0 BRA `(.L_x_1) ;  /* 0x00000000000c8947 */ /* 0x003fec0003800000 */
[----:B------:R-:W-:-:S07]  /*0350*/  MOV R4, 0x370 ;  /* 0x0000037000047802 */ /* 0x000fce0000000f00 */
[----:B------:R-:W-:Y:S05]  /*0360*/  CALL.REL.NOINC `($__internal_0_$__cuda_sm3x_div_rn_noftz_f32_slowpath) ;  /* 0x0000000000107944 */ /* 0x000fea0003c00000 */
[----:B------:R-:W-:-:S07]  /*0370*/  MOV R9, R6 ;  /* 0x0000000600097202 */ /* 0x000fce0000000f00 */
.L_x_1:
[----:B------:R-:W-:Y:S05]  /*0380*/  BSYNC.RECONVERGENT B1 ;  /* 0x0000000000017941 */ /* 0x000fea0003800200 */
.L_x_0:
[----:B------:R-:W-:Y:S01]  /*0390*/  STG.E desc[UR6][R2.64], R9 ;  /* 0x0000000902007986 */ /* 0x000fe2000c101906 */
[----:B------:R-:W-:Y:S05]  /*03a0*/  EXIT ;  /* 0x000000000000794d */ /* 0x000fea0003800000 */
        .weak           $__internal_0_$__cuda_sm3x_div_rn_noftz_f32_slowpath
        .type           $__internal_0_$__cuda_sm3x_div_rn_noftz_f32_slowpath,@function
        .size           $__internal_0_$__cuda_sm3x_div_rn_noftz_f32_slowpath,(.L_x_15 - $__internal_0_$__cuda_sm3x_div_rn_noftz_f32_slowpath)
$__internal_0_$__cuda_sm3x_div_rn_noftz_f32_slowpath:
[--C-:B------:R-:W-:Y:S01]  /*03b0*/  SHF.R.U32.HI R5, RZ, 0x17, R0.reuse ;  /* 0x00000017ff057819 */ /* 0x100fe20000011600 */
[----:B------:R-:W-:Y:S04]  /*03c0*/  BSSY.RECONVERGENT B0, `(.L_x_2) ;  /* 0x000005c000007945 */ /* 0x000fe80003800200 */
[----:B------:R-:W-:Y:S01]  /*03d0*/  BSSY.RELIABLE B2, `(.L_x_3) ;  /* 0x000001a000027945 */ /* 0x000fe20003800100 */
[----:B------:R-:W-:Y:S01]  /*03e0*/  IMAD.MOV.U32 R6, RZ, RZ, R0 ;  /* 0x000000ffff067224 */ /* 0x000fe200078e0000 */
[----:B------:R-:W-:-:S05]  /*03f0*/  LOP3.LUT R5, R5, 0xff, RZ, 0xc0, !PT ;  /* 0x000000ff05057812 */ /* 0x000fca00078ec0ff */
[----:B------:R-:W-:-:S05]  /*0400*/  VIADD R8, R5, 0xffffffff ;  /* 0xffffffff05087836 */ /* 0x000fca0000000000 */
[----:B------:R-:W-:-:S13]  /*0410*/  ISETP.GT.U32.OR P0, PT, R8, 0xfd, !PT ;  /* 0x000000fd0800780c */ /* 0x000fda0007f04470 */
[----:B------:R-:W-:Y:S01]  /*0420*/  @!P0 IMAD.MOV.U32 R7, RZ, RZ, RZ ;  /* 0x000000ffff078224 */ /* 0x000fe200078e00ff */
[----:B------:R-:W-:Y:S06]  /*0430*/  @!P0 BRA `(.L_x_4) ;  /* 0x00000000004c8947 */ /* 0x000fec0003800000 */
[----:B------:R-:W-:-:S13]  /*0440*/  FSETP.GTU.FTZ.AND P0, PT, |R0|, +INF , PT ;  /* 0x7f8000000000780b */ /* 0x000fda0003f1c200 */
[----:B------:R-:W-:Y:S05]  /*0450*/  @P0 BREAK.RELIABLE B2 ;  /* 0x0000000000020942 */ /* 0x000fea0003800100 */
[----:B------:R-:W-:Y:S05]  /*0460*/  @P0 BRA `(.L_x_5) ;  /* 0x0000000400400947 */ /* 0x000fea0003800000 */
[----:B------:R-:W-:-:S05]  /*0470*/  HFMA2 R7, -RZ, RZ, 2.4375, 0 ;  /* 0x40e00000ff077431 */ /* 0x000fca00000001ff */
[----:B------:R-:W-:-:S13]  /*0480*/  LOP3.LUT P0, RZ, R7, 0x7fffffff, R6, 0xc8, !PT ;  /* 0x7fffffff07ff7812 */ /* 0x000fda000780c806 */
[----:B------:R-:W-:Y:S05]  /*0490*/  @!P0 BREAK.RELIABLE B2 ;  /* 0x0000000000028942 */ /* 0x000fea0003800100 */
[----:B------:R-:W-:Y:S05]  /*04a0*/  @!P0 BRA `(.L_x_6) ;  /* 0x0000000400288947 */ /* 0x000fea0003800000 */
[----:B------:R-:W-:-:S13]  /*04b0*/  LOP3.LUT P0, RZ, R6, 0x7fffffff, RZ, 0xc0, !PT ;  /* 0x7fffffff06ff7812 */ /* 0x000fda000780c0ff */
[----:B------:R-:W-:Y:S05]  /*04c0*/  @!P0 BREAK.RELIABLE B2 ;  /* 0x0000000000028942 */ /* 0x000fea0003800100 */
[----:B------:R-:W-:Y:S05]  /*04d0*/  @!P0 BRA `(.L_x_7) ;  /* 0x0000000400148947 */ /* 0x000fea0003800000 */
[----:B------:R-:W-:Y:S02]  /*04e0*/  FSETP.NEU.FTZ.AND P0, PT, |R0|, +INF , PT ;  /* 0x7f8000000000780b */ /* 0x000fe40003f1d200 */
[----:B------:R-:W-:-:S04]  /*04f0*/  LOP3.LUT P1, RZ, R7, 0x7fffffff, RZ, 0xc0, !PT ;  /* 0x7fffffff07ff7812 */ /* 0x000fc8000782c0ff */
[----:B------:R-:W-:-:S13]  /*0500*/  PLOP3.LUT P0, PT, P0, P1, PT, 0x2f, 0xf2 ;  /* 0x0000000000f2781c */ /* 0x000fda0000702577 */
[----:B------:R-:W-:Y:S05]  /*0510*/  @P0 BREAK.RELIABLE B2 ;  /* 0x0000000000020942 */ /* 0x000fea0003800100 */
[----:B------:R-:W-:Y:S05]  /*0520*/  @P0 BRA `(.L_x_8) ;  /* 0x0000000000f40947 */ /* 0x000fea0003800000 */
[----:B------:R-:W-:-:S13]  /*0530*/  ISETP.GE.AND P0, PT, R8, RZ, PT ;  /* 0x000000ff0800720c */ /* 0x000fda0003f06270 */
[----:B------:R-:W-:Y:S02]  /*0540*/  @P0 IMAD.MOV.U32 R7, RZ, RZ, RZ ;  /* 0x000000ffff070224 */ /* 0x000fe400078e00ff */
[----:B------:R-:W-:Y:S01]  /*0550*/  @!P0 FFMA R6, R0, 1.84467440737095516160e+19, RZ ;  /* 0x5f80000000068823 */ /* 0x000fe200000000ff */
[----:B------:R-:W-:-:S07]  /*0560*/  @!P0 IMAD.MOV.U32 R7, RZ, RZ, -0x40 ;  /* 0xffffffc0ff078424 */ /* 0x000fce00078e00ff */
.L_x_4:
[----:B------:R-:W-:Y:S05]  /*0570*/  BSYNC.RELIABLE B2 ;  /* 0x0000000000027941 */ /* 0x000fea0003800100 */
.L_x_3:
[----:B------:R-:W-:Y:S01]  /*0580*/  UMOV UR4, 0x40e00000 ;  /* 0x40e0000000047882 */ /* 0x000fe20000000000 */
[----:B------:R-:W-:Y:S01]  /*0590*/  IADD3 R5, PT, PT, R5, -0x7f, RZ ;  /* 0xffffff8105057810 */ /* 0x000fe20007ffe0ff */
[----:B------:R-:W-:Y:S01]  /*05a0*/  UIADD3 UR4, UPT, UPT, UR4, -0x1000000, URZ ;  /* 0xff00000004047890 */ /* 0x000fe2000fffe0ff */
[----:B------:R-:W-:Y:S02]  /*05b0*/  BSSY.RECONVERGENT B2, `(.L_x_9) ;  /* 0x0000033000027945 */ /* 0x000fe40003800200 */
[----:B------:R-:W-:Y:S01]  /*05c0*/  IADD3 R7, PT, PT, R7, -0x2, R5 ;  /* 0xfffffffe07077810 */ /* 0x000fe20007ffe005 */
[----:B------:R-:W-:Y:S02]  /*05d0*/  IMAD R0, R5, -0x800000, R6 ;  /* 0xff80000005007824 */ /* 0x000fe400078e0206 */
[----:B------:R-:W-:-:S03]  /*05e0*/  FADD.FTZ R9, -RZ, -UR4 ;  /* 0x80000004ff097e21 */ /* 0x000fc60008010100 */
[----:B------:R-:W0:Y:S02]  /*05f0*/  MUFU.RCP R8, UR4 ;  /* 0x0000000400087d08 */ /* 0x000e240008001000 */
[----:B0-----:R-:W-:-:S04]  /*0600*/  FFMA R11, R8, R9, 1 ;  /* 0x3f800000080b7423 */ /* 0x001fc80000000009 */
[----:B------:R-:W-:-:S04]  /*0610*/  FFMA R11, R8, R11, R8 ;  /* 0x0000000b080b7223 */ /* 0x000fc80000000008 */
[----:B------:R-:W-:-:S04]  /*0620*/  FFMA R6, R0, R11, RZ ;  /* 0x0000000b00067223 */ /* 0x000fc800000000ff */
[----:B------:R-:W-:-:S04]  /*0630*/  FFMA R8, R9, R6, R0 ;  /* 0x0000000609087223 */ /* 0x000fc80000000000 */
[----:B------:R-:W-:-:S04]  /*0640*/  FFMA R8, R11, R8, R6 ;  /* 0x000000080b087223 */ /* 0x000fc80000000006 */
[----:B------:R-:W-:-:S04]  /*0650*/  FFMA R9, R9, R8, R0 ;  /* 0x0000000809097223 */ /* 0x000fc80000000000 */
[----:B------:R-:W-:-:S05]  /*0660*/  FFMA R6, R11, R9, R8 ;  /* 0x000000090b067223 */ /* 0x000fca0000000008 */
[----:B------:R-:W-:-:S04]  /*0670*/  SHF.R.U32.HI R0, RZ, 0x17, R6 ;  /* 0x00000017ff007819 */ /* 0x000fc80000011606 */
[----:B------:R-:W-:-:S05]  /*0680*/  LOP3.LUT R0, R0, 0xff, RZ, 0xc0, !PT ;  /* 0x000000ff00007812 */ /* 0x000fca00078ec0ff */
[----:B------:R-:W-:-:S04]  /*0690*/  IMAD.IADD R10, R0, 0x1, R7 ;  /* 0x00000001000a7824 */ /* 0x000fc800078e0207 */
[----:B------:R-:W-:-:S05]  /*06a0*/  VIADD R0, R10, 0xffffffff ;  /* 0xffffffff0a007836 */ /* 0x000fca0000000000 */
[----:B------:R-:W-:-:S13]  /*06b0*/  ISETP.GE.U32.AND P0, PT, R0, 0xfe, PT ;  /* 0x000000fe0000780c */ /* 0x000fda0003f06070 */
[----:B------:R-:W-:Y:S05]  /*06c0*/  @!P0 BRA `(.L_x_10) ;  /* 0x0000000000808947 */ /* 0x000fea0003800000 */
[----:B------:R-:W-:-:S13]  /*06d0*/  ISETP.GT.AND P0, PT, R10, 0xfe, PT ;  /* 0x000000fe0a00780c */ /* 0x000fda0003f04270 */
[----:B------:R-:W-:Y:S05]  /*06e0*/  @P0 BRA `(.L_x_11) ;  /* 0x00000000006c0947 */ /* 0x000fea0003800000 */
[----:B------:R-:W-:-:S13]  /*06f0*/  ISETP.GE.AND P0, PT, R10, 0x1, PT ;  /* 0x000000010a00780c */ /* 0x000fda0003f06270 */
[----:B------:R-:W-:Y:S05]  /*0700*/  @P0 BRA `(.L_x_12) ;  /* 0x0000000000740947 */ /* 0x000fea0003800000 */
[----:B------:R-:W-:Y:S02]  /*0710*/  ISETP.GE.AND P0, PT, R10, -0x18, PT ;  /* 0xffffffe80a00780c */ /* 0x000fe40003f06270 */
[----:B------:R-:W-:-:S11]  /*0720*/  LOP3.LUT R6, R6, 0x80000000, RZ, 0xc0, !PT ;  /* 0x8000000006067812 */ /* 0x000fd600078ec0ff */
[----:B------:R-:W-:Y:S05]  /*0730*/  @!P0 BRA `(.L_x_12) ;  /* 0x0000000000688947 */ /* 0x000fea0003800000 */
[CC--:B------:R-:W-:Y:S01]  /*0740*/  FFMA.RZ R0, R11.reuse, R9.reuse, R8 ;  /* 0x000000090b007223 */ /* 0x0c0fe2000000c008 */
[----:B------:R-:W-:Y:S01]  /*0750*/  IMAD.MOV R7, RZ, RZ, -R10 ;  /* 0x000000ffff077224 */ /* 0x000fe200078e0a0a */
[C---:B------:R-:W-:Y:S02]  /*0760*/  ISETP.NE.AND P2, PT, R10.reuse, RZ, PT ;  /* 0x000000ff0a00720c */ /* 0x040fe40003f45270 */
[----:B------:R-:W-:Y:S02]  /*0770*/  ISETP.NE.AND P1, PT, R10, RZ, PT ;  /* 0x000000ff0a00720c */ /* 0x000fe40003f25270 */
[----:B------:R-:W-:Y:S01]  /*0780*/  LOP3.LUT R5, R0, 0x7fffff, RZ, 0xc0, !PT ;  /* 0x007fffff00057812 */ /* 0x000fe200078ec0ff */
[CCC-:B------:R-:W-:Y:S01]  /*0790*/  FFMA.RP R0, R11.reuse, R9.reuse, R8.reuse ;  /* 0x000000090b007223 */ /* 0x1c0fe20000008008 */
[----:B------:R-:W-:Y:S01]  /*07a0*/  FFMA.RM R11, R11, R9, R8 ;  /* 0x000000090b0b7223 */ /* 0x000fe20000004008 */
[----:B------:R-:W-:Y:S02]  /*07b0*/  IADD3 R8, PT, PT, R10, 0x20, RZ ;  /* 0x000000200a087810 */ /* 0x000fe40007ffe0ff */
[----:B------:R-:W-:-:S02]  /*07c0*/  LOP3.LUT R5, R5, 0x800000, RZ, 0xfc, !PT ;  /* 0x0080000005057812 */ /* 0x000fc400078efcff */
[----:B------:R-:W-:Y:S02]  /*07d0*/  FSETP.NEU.FTZ.AND P0, PT, R0, R11, PT ;  /* 0x0000000b0000720b */ /* 0x000fe40003f1d000 */
[----:B------:R-:W-:Y:S02]  /*07e0*/  SHF.L.U32 R8, R5, R8, RZ ;  /* 0x0000000805087219 */ /* 0x000fe400000006ff */
[----:B------:R-:W-:Y:S02]  /*07f0*/  SEL R0, R7, RZ, P2 ;  /* 0x000000ff07007207 */ /* 0x000fe40001000000 */
[----:B------:R-:W-:Y:S02]  /*0800*/  ISETP.NE.AND P1, PT, R8, RZ, P1 ;  /* 0x000000ff0800720c */ /* 0x000fe40000f25270 */
[----:B------:R-:W-:Y:S02]  /*0810*/  SHF.R.U32.HI R0, RZ, R0, R5 ;  /* 0x00000000ff007219 */ /* 0x000fe40000011605 */
[----:B------:R-:W-:-:S02]  /*0820*/  PLOP3.LUT P0, PT, P0, P1, PT, 0xf8, 0x8f ;  /* 0x00000000008f781c */ /* 0x000fc40000703f70 */
[----:B------:R-:W-:Y:S02]  /*0830*/  SHF.R.U32.HI R8, RZ, 0x1, R0 ;  /* 0x00000001ff087819 */ /* 0x000fe40000011600 */
[----:B------:R-:W-:-:S04]  /*0840*/  SEL R5, RZ, 0x1, !P0 ;  /* 0x00000001ff057807 */ /* 0x000fc80004000000 */
[----:B------:R-:W-:-:S04]  /*0850*/  LOP3.LUT R5, R5, 0x1, R8, 0xf8, !PT ;  /* 0x0000000105057812 */ /* 0x000fc800078ef808 */
[----:B------:R-:W-:-:S05]  /*0860*/  LOP3.LUT R5, R5, R0, RZ, 0xc0, !PT ;  /* 0x0000000005057212 */ /* 0x000fca00078ec0ff */
[----:B------:R-:W-:-:S05]  /*0870*/  IMAD.IADD R5, R8, 0x1, R5 ;  /* 0x0000000108057824 */ /* 0x000fca00078e0205 */
[----:B------:R-:W-:Y:S01]  /*0880*/  LOP3.LUT R6, R5, R6, RZ, 0xfc, !PT ;  /* 0x0000000605067212 */ /* 0x000fe200078efcff */
[----:B------:R-:W-:Y:S06]  /*0890*/  BRA `(.L_x_12) ;  /* 0x0000000000107947 */ /* 0x000fec0003800000 */
.L_x_11:
[----:B------:R-:W-:-:S04]  /*08a0*/  LOP3.LUT R6, R6, 0x80000000, RZ, 0xc0, !PT ;  /* 0x8000000006067812 */ /* 0x000fc800078ec0ff */
[----:B------:R-:W-:Y:S01]  /*08b0*/  LOP3.LUT R6, R6, 0x7f800000, RZ, 0xfc, !PT ;  /* 0x7f80000006067812 */ /* 0x000fe200078efcff */
[----:B------:R-:W-:Y:S06]  /*08c0*/  BRA `(.L_x_12) ;  /* 0x0000000000047947 */ /* 0x000fec0003800000 */
.L_x_10:
[----:B------:R-:W-:-:S07]  /*08d0*/  LEA R6, R7, R6, 0x17 ;  /* 0x0000000607067211 */ /* 0x000fce00078eb8ff */
.L_x_12:
[----:B------:R-:W-:Y:S05]  /*08e0*/  BSYNC.RECONVERGENT B2 ;  /* 0x0000000000027941 */ /* 0x000fea0003800200 */
.L_x_9:
[----:B------:R-:W-:Y:S05]  /*08f0*/  BRA `(.L_x_13) ;  /* 0x0000000000207947 */ /* 0x000fea0003800000 */
.L_x_8:
[----:B------:R-:W-:-:S04]  /*0900*/  LOP3.LUT R6, R7, 0x80000000, R6, 0x48, !PT ;  /* 0x8000000007067812 */ /* 0x000fc800078e4806 */
[----:B------:R-:W-:Y:S01]  /*0910*/  LOP3.LUT R6, R6, 0x7f800000, RZ, 0xfc, !PT ;  /* 0x7f80000006067812 */ /* 0x000fe200078efcff */
[----:B------:R-:W-:Y:S06]  /*0920*/  BRA `(.L_x_13) ;  /* 0x0000000000147947 */ /* 0x000fec0003800000 */
.L_x_7:
[----:B------:R-:W-:Y:S01]  /*0930*/  LOP3.LUT R6, R7, 0x80000000, R6, 0x48, !PT ;  /* 0x8000000007067812 */ /* 0x000fe200078e4806 */
[----:B------:R-:W-:Y:S06]  /*0940*/  BRA `(.L_x_13) ;  /* 0x00000000000c7947 */ /* 0x000fec0003800000 */
.L_x_6:
[----:B------:R-:W0:Y:S01]  /*0950*/  MUFU.RSQ R6, -QNAN ;  /* 0xffc0000000067908 */ /* 0x000e220000001400 */
[----:B------:R-:W-:Y:S05]  /*0960*/  BRA `(.L_x_13) ;  /* 0x0000000000047947 */ /* 0x000fea0003800000 */
.L_x_5:
[----:B------:R-:W-:-:S07]  /*0970*/  FADD.FTZ R6, R0, 7 ;  /* 0x40e0000000067421 */ /* 0x000fce0000010000 */
.L_x_13:
[----:B------:R-:W-:Y:S05]  /*0980*/  BSYNC.RECONVERGENT B0 ;  /* 0x0000000000007941 */ /* 0x000fea0003800200 */
.L_x_2:
[----:B------:R-:W-:-:S04]  /*0990*/  IMAD.MOV.U32 R5, RZ, RZ, 0x0 ;  /* 0x00000000ff057424 */ /* 0x000fc800078e00ff */
[----:B0-----:R-:W-:Y:S05]  /*09a0*/  RET.REL.NODEC R4 `(_Z14applyStencil1DiiPKfPfS1_) ;  /* 0xfffffff404947950 */ /* 0x001fea0003c3ffff */
.L_x_14:
[----:B------:R-:W-:-:S00]  /*09b0*/  BRA `(.L_x_14) ;  /* 0xfffffffc00fc7947 */ /* 0x000fc0000383ffff */
[----:B------:R-:W-:-:S00]  /*09c0*/  NOP ;  /* 0x0000000000007918 */ /* 0x000fc00000000000 */
        /* <DEDUP_REMOVED lines=11> */
.L_x_15:


//--------------------- .nv.shared.reserved.0     --------------------------
	.section	.nv.shared.reserved.0,"aw",@nobits
	.weak		__nv_reservedSMEM_offset_0_alias
	.size		__nv_reservedSMEM_offset_0_alias, 0, 64
	.other		__nv_reservedSMEM_offset_0_alias,@"STO_CUDA_RESERVED_SHARED STV_DEFAULT"
__nv_reservedSMEM_offset_0_alias:
	.zero		0
	.zero		64


//--------------------- .nv.constant0._Z14applyStencil1DiiPKfPfS1_ --------------------------
	.section	.nv.constant0._Z14applyStencil1DiiPKfPfS1_,"a",@progbits
	.sectionflags	@""
	.align	4
.nv.constant0._Z14applyStencil1DiiPKfPfS1_:
	.zero		928


//--------------------- SYMBOLS --------------------------

	.type		.nv.reservedSmem.offset0,@object
	.size		.nv.reservedSmem.offset0,0x4
